//
// Generated by NVIDIA NVVM Compiler
//
// Compiler Build ID: CL-36424714
// Cuda compilation tools, release 13.0, V13.0.88
// Based on NVVM 20.0.0
//

.version 9.0
.target sm_100
.address_size 64

	// .globl	_Z10matrix_addPKfS0_Pfi

.visible .entry _Z10matrix_addPKfS0_Pfi(
	.param .u64 .ptr .align 1 _Z10matrix_addPKfS0_Pfi_param_0,
	.param .u64 .ptr .align 1 _Z10matrix_addPKfS0_Pfi_param_1,
	.param .u64 .ptr .align 1 _Z10matrix_addPKfS0_Pfi_param_2,
	.param .u32 _Z10matrix_addPKfS0_Pfi_param_3
)
{
	.reg .pred 	%p<4>;
	.reg .b32 	%r<9>;
	.reg .b32 	%f<4>;
	.reg .b64 	%rd<11>;

	ld.param.u64 	%rd1, [_Z10matrix_addPKfS0_Pfi_param_0];
	ld.param.u64 	%rd2, [_Z10matrix_addPKfS0_Pfi_param_1];
	ld.param.u64 	%rd3, [_Z10matrix_addPKfS0_Pfi_param_2];
	ld.param.u32 	%r3, [_Z10matrix_addPKfS0_Pfi_param_3];
	mov.u32 	%r4, %ntid.x;
	mov.u32 	%r5, %ctaid.x;
	mov.u32 	%r6, %tid.x;
	mad.lo.s32 	%r1, %r4, %r5, %r6;
	div.s32 	%r2, %r1, %r3;
	setp.ge.s32 	%p1, %r2, %r3;
	setp.lt.s32 	%p2, %r3, 0;
	or.pred  	%p3, %p2, %p1;
	@%p3 bra 	$L__BB0_2;
	cvta.to.global.u64 	%rd4, %rd1;
	cvta.to.global.u64 	%rd5, %rd2;
	cvta.to.global.u64 	%rd6, %rd3;
	rem.s32 	%r7, %r1, %r3;
	mad.lo.s32 	%r8, %r2, %r3, %r7;
	mul.wide.s32 	%rd7, %r8, 4;
	add.s64 	%rd8, %rd4, %rd7;
	ld.global.f32 	%f1, [%rd8];
	add.s64 	%rd9, %rd5, %rd7;
	ld.global.f32 	%f2, [%rd9];
	add.f32 	%f3, %f1, %f2;
	add.s64 	%rd10, %rd6, %rd7;
	st.global.f32 	[%rd10], %f3;
$L__BB0_2:
	ret;

}


// ===== COMPILED SASS (sm_100) =====

	.target	sm_100

	.elftype	@"ET_EXEC"


//--------------------- .note.nv.tkinfo           --------------------------
	.section	.note.nv.tkinfo,"",@"SHT_NOTE"
	.sectionflags	@"SHF_NOTE_NV_TKINFO"
	.tkinfo
        /*0018*/ 	.word	0x00000002
        /*0030*/ 	.string	""
        /*0030*/ 	.string	"ptxas"
        /*0030*/ 	.string	"Cuda compilation tools, release 13.0, V13.0.88"
        /*0030*/ 	.string	"Build cuda_13.0.r13.0/compiler.36424714_0"
        /*0030*/ 	.string	"-arch sm_100 -m 64 "



//--------------------- .note.nv.cuinfo           --------------------------
	.section	.note.nv.cuinfo,"",@"SHT_NOTE"
	.sectionflags	@"SHF_NOTE_NV_CUINFO"
        /*0018*/ 	.short	0x0002
        /*001a*/ 	.short	0x0064
        /*001c*/ 	.short	0x0082
	.zero		2


//--------------------- .nv.info                  --------------------------
	.section	.nv.info,"",@"SHT_CUDA_INFO"
	.align	4


	//----- nvinfo : EIATTR_REGCOUNT
	.align		4
        /*0000*/ 	.byte	0x04, 0x2f
        /*0002*/ 	.short	(.L_1 - .L_0)
	.align		4
.L_0:
        /*0004*/ 	.word	index@(_Z10matrix_addPKfS0_Pfi)
        /*0008*/ 	.word	0x0000000c


	//----- nvinfo : EIATTR_FRAME_SIZE
	.align		4
.L_1:
        /*000c*/ 	.byte	0x04, 0x11
        /*000e*/ 	.short	(.L_3 - .L_2)
	.align		4
.L_2:
        /*0010*/ 	.word	index@(_Z10matrix_addPKfS0_Pfi)
        /*0014*/ 	.word	0x00000000


	//----- nvinfo : EIATTR_MIN_STACK_SIZE
	.align		4
.L_3:
        /*0018*/ 	.byte	0x04, 0x12
        /*001a*/ 	.short	(.L_5 - .L_4)
	.align		4
.L_4:
        /*001c*/ 	.word	index@(_Z10matrix_addPKfS0_Pfi)
        /*0020*/ 	.word	0x00000000
.L_5:


//--------------------- .nv.compat                --------------------------
	.section	.nv.compat,"",@"SHT_CUDA_COMPAT_INFO"
	.align	4
        /*0000*/ 	.byte	0x02, 0x09, 0x00, 0x00, 0x02, 0x02, 0x01, 0x00, 0x02, 0x05, 0x05, 0x00, 0x03, 0x07, 0x01, 0x01
        /*0010*/ 	.byte	0x02, 0x03, 0x00, 0x00, 0x02, 0x06, 0x01, 0x00, 0x04, 0x0b, 0x08, 0x00, 0x09, 0x00, 0x00, 0x00
        /*0020*/ 	.byte	0x00, 0x00, 0x00, 0x00


//--------------------- .nv.info._Z10matrix_addPKfS0_Pfi --------------------------
	.section	.nv.info._Z10matrix_addPKfS0_Pfi,"",@"SHT_CUDA_INFO"
	.sectionflags	@""
	.align	4


	//----- nvinfo : EIATTR_CUDA_API_VERSION
	.align		4
        /*0000*/ 	.byte	0x04, 0x37
        /*0002*/ 	.short	(.L_7 - .L_6)
.L_6:
        /*0004*/ 	.word	0x00000082


	//----- nvinfo : EIATTR_KPARAM_INFO
	.align		4
.L_7:
        /*0008*/ 	.byte	0x04, 0x17
        /*000a*/ 	.short	(.L_9 - .L_8)
.L_8:
        /*000c*/ 	.word	0x00000000
        /*0010*/ 	.short	0x0003
        /*0012*/ 	.short	0x0018
        /*0014*/ 	.byte	0x00, 0xf0, 0x11, 0x00


	//----- nvinfo : EIATTR_KPARAM_INFO
	.align		4
.L_9:
        /*0018*/ 	.byte	0x04, 0x17
        /*001a*/ 	.short	(.L_11 - .L_10)
.L_10:
        /*001c*/ 	.word	0x00000000
        /*0020*/ 	.short	0x0002
        /*0022*/ 	.short	0x0010
        /*0024*/ 	.byte	0x00, 0xf5, 0x21, 0x00


	//----- nvinfo : EIATTR_KPARAM_INFO
	.align		4
.L_11:
        /*0028*/ 	.byte	0x04, 0x17
        /*002a*/ 	.short	(.L_13 - .L_12)
.L_12:
        /*002c*/ 	.word	0x00000000
        /*0030*/ 	.short	0x0001
        /*0032*/ 	.short	0x0008
        /*0034*/ 	.byte	0x00, 0xf5, 0x21, 0x00


	//----- nvinfo : EIATTR_KPARAM_INFO
	.align		4
.L_13:
        /*0038*/ 	.byte	0x04, 0x17
        /*003a*/ 	.short	(.L_15 - .L_14)
.L_14:
        /*003c*/ 	.word	0x00000000
        /*0040*/ 	.short	0x0000
        /*0042*/ 	.short	0x0000
        /*0044*/ 	.byte	0x00, 0xf5, 0x21, 0x00


	//----- nvinfo : EIATTR_SPARSE_MMA_MASK
	.align		4
.L_15:
        /*0048*/ 	.byte	0x03, 0x50
        /*004a*/ 	.short	0x0000


	//----- nvinfo : EIATTR_MAXREG_COUNT
	.align		4
        /*004c*/ 	.byte	0x03, 0x1b
        /*004e*/ 	.short	0x00ff


	//----- nvinfo : EIATTR_MERCURY_ISA_VERSION
	.align		4
        /*0050*/ 	.byte	0x03, 0x5f
        /*0052*/ 	.short	0x0101


	//----- nvinfo : EIATTR_VRC_CTA_INIT_COUNT
	.align		4
        /*0054*/ 	.byte	0x02, 0x4a
	.zero		1
	.zero		1


	//----- nvinfo : EIATTR_EXIT_INSTR_OFFSETS
	.align		4
        /*0058*/ 	.byte	0x04, 0x1c
        /*005a*/ 	.short	(.L_17 - .L_16)


	//   ....[0]....
.L_16:
        /*005c*/ 	.word	0x00000200


	//   ....[1]....
        /*0060*/ 	.word	0x00000330


	//----- nvinfo : EIATTR_CBANK_PARAM_SIZE
	.align		4
.L_17:
        /*0064*/ 	.byte	0x03, 0x19
        /*0066*/ 	.short	0x001c


	//----- nvinfo : EIATTR_PARAM_CBANK
	.align		4
        /*0068*/ 	.byte	0x04, 0x0a
        /*006a*/ 	.short	(.L_19 - .L_18)
	.align		4
.L_18:
        /*006c*/ 	.word	index@(.nv.constant0._Z10matrix_addPKfS0_Pfi)
        /*0070*/ 	.short	0x0380
        /*0072*/ 	.short	0x001c


	//----- nvinfo : EIATTR_SW_WAR
	.align		4
.L_19:
        /*0074*/ 	.byte	0x04, 0x36
        /*0076*/ 	.short	(.L_21 - .L_20)
.L_20:
        /*0078*/ 	.word	0x00000008
.L_21:


//--------------------- .nv.callgraph             --------------------------
	.section	.nv.callgraph,"",@"SHT_CUDA_CALLGRAPH"
	.align	4
	.sectionentsize	8
	.align		4
        /*0000*/ 	.word	0x00000000
	.align		4
        /*0004*/ 	.word	0xffffffff
	.align		4
        /*0008*/ 	.word	0x00000000
	.align		4
        /*000c*/ 	.word	0xfffffffe
	.align		4
        /*0010*/ 	.word	0x00000000
	.align		4
        /*0014*/ 	.word	0xfffffffd
	.align		4
        /*0018*/ 	.word	0x00000000
	.align		4
        /*001c*/ 	.word	0xfffffffc


//--------------------- .text._Z10matrix_addPKfS0_Pfi --------------------------
	.section	.text._Z10matrix_addPKfS0_Pfi,"ax",@progbits
	.align	128
        .global         _Z10matrix_addPKfS0_Pfi
        .type           _Z10matrix_addPKfS0_Pfi,@function
        .size           _Z10matrix_addPKfS0_Pfi,(.L_x_1 - _Z10matrix_addPKfS0_Pfi)
        .other          _Z10matrix_addPKfS0_Pfi,@"STO_CUDA_ENTRY STV_DEFAULT"
_Z10matrix_addPKfS0_Pfi:
.text._Z10matrix_addPKfS0_Pfi:
[----:B------:R-:W-:Y:S08]  /*0000*/  LDC R1, c[0x0][0x37c] ;  /* 0x0000df00ff017b82 */ /* 0x000ff00000000800 */
[----:B------:R-:W0:Y:S01]  /*0010*/  LDC R0, c[0x0][0x398] ;  /* 0x0000e600ff007b82 */ /* 0x000e220000000800 */
[----:B------:R-:W1:Y:S01]  /*0020*/  S2R R5, SR_CTAID.X ;  /* 0x0000000000057919 */ /* 0x000e620000002500 */
[----:B------:R-:W1:Y:S01]  /*0030*/  LDCU UR4, c[0x0][0x360] ;  /* 0x00006c00ff0477ac */ /* 0x000e620008000800 */
[----:B------:R-:W1:Y:S01]  /*0040*/  S2R R6, SR_TID.X ;  /* 0x0000000000067919 */ /* 0x000e620000002100 */
[----:B0-----:R-:W-:-:S04]  /*0050*/  IABS R7, R0 ;  /* 0x0000000000077213 */ /* 0x001fc80000000000 */
[----:B------:R-:W0:Y:S01]  /*0060*/  I2F.RP R4, R7 ;  /* 0x0000000700047306 */ /* 0x000e220000209400 */
[----:B-1----:R-:W-:-:S05]  /*0070*/  IMAD R5, R5, UR4, R6 ;  /* 0x0000000405057c24 */ /* 0x002fca000f8e0206 */
[----:B------:R-:W-:Y:S02]  /*0080*/  IABS R6, R5 ;  /* 0x0000000500067213 */ /* 0x000fe40000000000 */
[----:B0-----:R-:W0:Y:S02]  /*0090*/  MUFU.RCP R4, R4 ;  /* 0x0000000400047308 */ /* 0x001e240000001000 */
[----:B0-----:R-:W-:-:S06]  /*00a0*/  VIADD R2, R4, 0xffffffe ;  /* 0x0ffffffe04027836 */ /* 0x001fcc0000000000 */
[----:B------:R0:W1:Y:S02]  /*00b0*/  F2I.FTZ.U32.TRUNC.NTZ R3, R2 ;  /* 0x0000000200037305 */ /* 0x000064000021f000 */
[----:B0-----:R-:W-:Y:S02]  /*00c0*/  HFMA2 R2, -RZ, RZ, 0, 0 ;  /* 0x00000000ff027431 */ /* 0x001fe400000001ff */
[----:B-1----:R-:W-:-:S04]  /*00d0*/  IMAD.MOV R8, RZ, RZ, -R3 ;  /* 0x000000ffff087224 */ /* 0x002fc800078e0a03 */
[----:B------:R-:W-:Y:S01]  /*00e0*/  IMAD R9, R8, R7, RZ ;  /* 0x0000000708097224 */ /* 0x000fe200078e02ff */
[----:B------:R-:W-:-:S03]  /*00f0*/  LOP3.LUT R8, RZ, R0, RZ, 0x33, !PT ;  /* 0x00000000ff087212 */ /* 0x000fc600078e33ff */
[----:B------:R-:W-:-:S06]  /*0100*/  IMAD.HI.U32 R3, R3, R9, R2 ;  /* 0x0000000903037227 */ /* 0x000fcc00078e0002 */
[----:B------:R-:W-:-:S04]  /*0110*/  IMAD.HI.U32 R3, R3, R6, RZ ;  /* 0x0000000603037227 */ /* 0x000fc800078e00ff */
[----:B------:R-:W-:-:S04]  /*0120*/  IMAD.MOV R2, RZ, RZ, -R3 ;  /* 0x000000ffff027224 */ /* 0x000fc800078e0a03 */
[----:B------:R-:W-:Y:S01]  /*0130*/  IMAD R6, R7, R2, R6 ;  /* 0x0000000207067224 */ /* 0x000fe200078e0206 */
[----:B------:R-:W-:-:S04]  /*0140*/  LOP3.LUT R2, R5, R0, RZ, 0x3c, !PT ;  /* 0x0000000005027212 */ /* 0x000fc800078e3cff */
[----:B------:R-:W-:Y:S02]  /*0150*/  ISETP.GT.U32.AND P2, PT, R7, R6, PT ;  /* 0x000000060700720c */ /* 0x000fe40003f44070 */
[----:B------:R-:W-:-:S11]  /*0160*/  ISETP.GE.AND P0, PT, R2, RZ, PT ;  /* 0x000000ff0200720c */ /* 0x000fd60003f06270 */
[----:B------:R-:W-:Y:S01]  /*0170*/  @!P2 IMAD.IADD R6, R6, 0x1, -R7 ;  /* 0x000000010606a824 */ /* 0x000fe200078e0a07 */
[----:B------:R-:W-:-:S04]  /*0180*/  @!P2 IADD3 R3, PT, PT, R3, 0x1, RZ ;  /* 0x000000010303a810 */ /* 0x000fc80007ffe0ff */
[----:B------:R-:W-:-:S13]  /*0190*/  ISETP.GE.U32.AND P1, PT, R6, R7, PT ;  /* 0x000000070600720c */ /* 0x000fda0003f26070 */
[----:B------:R-:W-:Y:S01]  /*01a0*/  @P1 VIADD R3, R3, 0x1 ;  /* 0x0000000103031836 */ /* 0x000fe20000000000 */
[----:B------:R-:W-:-:S04]  /*01b0*/  ISETP.NE.AND P1, PT, R0, RZ, PT ;  /* 0x000000ff0000720c */ /* 0x000fc80003f25270 */
[----:B------:R-:W-:-:S04]  /*01c0*/  @!P0 IADD3 R3, PT, PT, -R3, RZ, RZ ;  /* 0x000000ff03038210 */ /* 0x000fc80007ffe1ff */
[----:B------:R-:W-:-:S04]  /*01d0*/  SEL R9, R8, R3, !P1 ;  /* 0x0000000308097207 */ /* 0x000fc80004800000 */
[----:B------:R-:W-:-:S04]  /*01e0*/  ISETP.GE.AND P0, PT, R9, R0, PT ;  /* 0x000000000900720c */ /* 0x000fc80003f06270 */
[----:B------:R-:W-:-:S13]  /*01f0*/  ISETP.LT.OR P0, PT, R0, RZ, P0 ;  /* 0x000000ff0000720c */ /* 0x000fda0000701670 */
[----:B------:R-:W-:Y:S05]  /*0200*/  @P0 EXIT ;  /* 0x000000000000094d */ /* 0x000fea0003800000 */
[----:B------:R-:W-:Y:S01]  /*0210*/  ISETP.GE.AND P2, PT, R5, RZ, PT ;  /* 0x000000ff0500720c */ /* 0x000fe20003f46270 */
[----:B------:R-:W0:Y:S01]  /*0220*/  LDC.64 R2, c[0x0][0x380] ;  /* 0x0000e000ff027b82 */ /* 0x000e220000000a00 */
[-C--:B------:R-:W-:Y:S01]  /*0230*/  ISETP.GT.U32.AND P0, PT, R7, R6.reuse, PT ;  /* 0x000000060700720c */ /* 0x080fe20003f04070 */
[----:B------:R-:W-:Y:S01]  /*0240*/  IMAD.IADD R7, R6, 0x1, -R7 ;  /* 0x0000000106077824 */ /* 0x000fe200078e0a07 */
[----:B------:R-:W1:Y:S04]  /*0250*/  LDCU.64 UR4, c[0x0][0x358] ;  /* 0x00006b00ff0477ac */ /* 0x000e680008000a00 */
[----:B------:R-:W-:Y:S01]  /*0260*/  SEL R7, R7, R6, !P0 ;  /* 0x0000000607077207 */ /* 0x000fe20004000000 */
[----:B------:R-:W2:Y:S04]  /*0270*/  LDC.64 R4, c[0x0][0x388] ;  /* 0x0000e200ff047b82 */ /* 0x000ea80000000a00 */
[----:B------:R-:W-:-:S04]  /*0280*/  @!P2 IADD3 R7, PT, PT, -R7, RZ, RZ ;  /* 0x000000ff0707a210 */ /* 0x000fc80007ffe1ff */
[----:B------:R-:W-:-:S05]  /*0290*/  SEL R7, R8, R7, !P1 ;  /* 0x0000000708077207 */ /* 0x000fca0004800000 */
[----:B------:R-:W-:Y:S02]  /*02a0*/  IMAD R9, R9, R0, R7 ;  /* 0x0000000009097224 */ /* 0x000fe400078e0207 */
[----:B------:R-:W3:Y:S02]  /*02b0*/  LDC.64 R6, c[0x0][0x390] ;  /* 0x0000e400ff067b82 */ /* 0x000ee40000000a00 */
[----:B0-----:R-:W-:-:S06]  /*02c0*/  IMAD.WIDE R2, R9, 0x4, R2 ;  /* 0x0000000409027825 */ /* 0x001fcc00078e0202 */
[----:B-1----:R-:W4:Y:S01]  /*02d0*/  LDG.E R2, desc[UR4][R2.64] ;  /* 0x0000000402027981 */ /* 0x002f22000c1e1900 */
[----:B--2---:R-:W-:-:S06]  /*02e0*/  IMAD.WIDE R4, R9, 0x4, R4 ;  /* 0x0000000409047825 */ /* 0x004fcc00078e0204 */
[----:B------:R-:W4:Y:S01]  /*02f0*/  LDG.E R5, desc[UR4][R4.64] ;  /* 0x0000000404057981 */ /* 0x000f22000c1e1900 */
[----:B---3--:R-:W-:-:S04]  /*0300*/  IMAD.WIDE R6, R9, 0x4, R6 ;  /* 0x0000000409067825 */ /* 0x008fc800078e0206 */
[----:B----4-:R-:W-:-:S05]  /*0310*/  FADD R9, R2, R5 ;  /* 0x0000000502097221 */ /* 0x010fca0000000000 */
[----:B------:R-:W-:Y:S01]  /*0320*/  STG.E desc[UR4][R6.64], R9 ;  /* 0x0000000906007986 */ /* 0x000fe2000c101904 */
[----:B------:R-:W-:Y:S05]  /*0330*/  EXIT ;  /* 0x000000000000794d */ /* 0x000fea0003800000 */
.L_x_0:
[----:B------:R-:W-:-:S00]  /*0340*/  BRA `(.L_x_0) ;  /* 0xfffffffc00fc7947 */ /* 0x000fc0000383ffff */
[----:B------:R-:W-:-:S00]  /*0350*/  NOP ;  /* 0x0000000000007918 */ /* 0x000fc00000000000 */
        /* <DEDUP_REMOVED lines=10> */
.L_x_1:


//--------------------- .nv.shared.reserved.0     --------------------------
	.section	.nv.shared.reserved.0,"aw",@nobits
	.weak		__nv_reservedSMEM_offset_0_alias
	.size		__nv_reservedSMEM_offset_0_alias, 0, 64
	.other		__nv_reservedSMEM_offset_0_alias,@"STO_CUDA_RESERVED_SHARED STV_DEFAULT"
__nv_reservedSMEM_offset_0_alias:
	.zero		0
	.zero		64


//--------------------- .nv.constant0._Z10matrix_addPKfS0_Pfi --------------------------
	.section	.nv.constant0._Z10matrix_addPKfS0_Pfi,"a",@progbits
	.sectionflags	@""
	.align	4
.nv.constant0._Z10matrix_addPKfS0_Pfi:
	.zero		924


//--------------------- SYMBOLS --------------------------

	.type		.nv.reservedSmem.offset0,@object
	.size		.nv.reservedSmem.offset0,0x4
